//
// Generated by NVIDIA NVVM Compiler
//
// Compiler Build ID: CL-36424714
// Cuda compilation tools, release 13.0, V13.0.88
// Based on NVVM 20.0.0
//

.version 9.0
.target sm_100
.address_size 64

	// .globl	_Z9histogramPiS_iii
.extern .shared .align 16 .b8 s_bins[];

.visible .entry _Z9histogramPiS_iii(
	.param .u64 .ptr .align 1 _Z9histogramPiS_iii_param_0,
	.param .u64 .ptr .align 1 _Z9histogramPiS_iii_param_1,
	.param .u32 _Z9histogramPiS_iii_param_2,
	.param .u32 _Z9histogramPiS_iii_param_3,
	.param .u32 _Z9histogramPiS_iii_param_4
)
{
	.reg .pred 	%p<4>;
	.reg .b32 	%r<20>;
	.reg .b64 	%rd<9>;

	ld.param.u64 	%rd1, [_Z9histogramPiS_iii_param_0];
	ld.param.u64 	%rd2, [_Z9histogramPiS_iii_param_1];
	ld.param.u32 	%r4, [_Z9histogramPiS_iii_param_2];
	ld.param.u32 	%r5, [_Z9histogramPiS_iii_param_3];
	ld.param.u32 	%r6, [_Z9histogramPiS_iii_param_4];
	mov.u32 	%r7, %ctaid.x;
	mov.u32 	%r8, %ntid.x;
	mov.u32 	%r1, %tid.x;
	mad.lo.s32 	%r2, %r7, %r8, %r1;
	setp.ge.u32 	%p1, %r1, %r5;
	shl.b32 	%r9, %r1, 2;
	mov.u32 	%r10, s_bins;
	add.s32 	%r3, %r10, %r9;
	@%p1 bra 	$L__BB0_2;
	mov.b32 	%r11, 0;
	st.shared.u32 	[%r3], %r11;
$L__BB0_2:
	bar.sync 	0;
	setp.ge.s32 	%p2, %r2, %r4;
	@%p2 bra 	$L__BB0_4;
	cvta.to.global.u64 	%rd3, %rd1;
	mul.wide.s32 	%rd4, %r2, 4;
	add.s64 	%rd5, %rd3, %rd4;
	ld.global.u32 	%r12, [%rd5];
	div.s32 	%r13, %r12, %r6;
	shl.b32 	%r14, %r13, 2;
	add.s32 	%r16, %r10, %r14;
	atom.shared.add.u32 	%r17, [%r16], 1;
$L__BB0_4:
	setp.ge.u32 	%p3, %r1, %r5;
	bar.sync 	0;
	@%p3 bra 	$L__BB0_6;
	cvta.to.global.u64 	%rd6, %rd2;
	mul.wide.u32 	%rd7, %r1, 4;
	add.s64 	%rd8, %rd6, %rd7;
	ld.shared.u32 	%r18, [%r3];
	atom.global.add.u32 	%r19, [%rd8], %r18;
$L__BB0_6:
	ret;

}


// ===== COMPILED SASS (sm_100) =====

	.target	sm_100

	.elftype	@"ET_EXEC"


//--------------------- .note.nv.tkinfo           --------------------------
	.section	.note.nv.tkinfo,"",@"SHT_NOTE"
	.sectionflags	@"SHF_NOTE_NV_TKINFO"
	.tkinfo
        /*0018*/ 	.word	0x00000002
        /*0030*/ 	.string	""
        /*0030*/ 	.string	"ptxas"
        /*0030*/ 	.string	"Cuda compilation tools, release 13.0, V13.0.88"
        /*0030*/ 	.string	"Build cuda_13.0.r13.0/compiler.36424714_0"
        /*0030*/ 	.string	"-arch sm_100 -m 64 "



//--------------------- .note.nv.cuinfo           --------------------------
	.section	.note.nv.cuinfo,"",@"SHT_NOTE"
	.sectionflags	@"SHF_NOTE_NV_CUINFO"
        /*0018*/ 	.short	0x0002
        /*001a*/ 	.short	0x0064
        /*001c*/ 	.short	0x0082
	.zero		2


//--------------------- .nv.info                  --------------------------
	.section	.nv.info,"",@"SHT_CUDA_INFO"
	.align	4


	//----- nvinfo : EIATTR_REGCOUNT
	.align		4
        /*0000*/ 	.byte	0x04, 0x2f
        /*0002*/ 	.short	(.L_1 - .L_0)
	.align		4
.L_0:
        /*0004*/ 	.word	index@(_Z9histogramPiS_iii)
        /*0008*/ 	.word	0x0000000e


	//----- nvinfo : EIATTR_FRAME_SIZE
	.align		4
.L_1:
        /*000c*/ 	.byte	0x04, 0x11
        /*000e*/ 	.short	(.L_3 - .L_2)
	.align		4
.L_2:
        /*0010*/ 	.word	index@(_Z9histogramPiS_iii)
        /*0014*/ 	.word	0x00000000


	//----- nvinfo : EIATTR_MIN_STACK_SIZE
	.align		4
.L_3:
        /*0018*/ 	.byte	0x04, 0x12
        /*001a*/ 	.short	(.L_5 - .L_4)
	.align		4
.L_4:
        /*001c*/ 	.word	index@(_Z9histogramPiS_iii)
        /*0020*/ 	.word	0x00000000
.L_5:


//--------------------- .nv.compat                --------------------------
	.section	.nv.compat,"",@"SHT_CUDA_COMPAT_INFO"
	.align	4
        /*0000*/ 	.byte	0x02, 0x09, 0x00, 0x00, 0x02, 0x02, 0x01, 0x00, 0x02, 0x05, 0x05, 0x00, 0x03, 0x07, 0x01, 0x01
        /*0010*/ 	.byte	0x02, 0x03, 0x00, 0x00, 0x02, 0x06, 0x01, 0x00, 0x04, 0x0b, 0x08, 0x00, 0x09, 0x00, 0x00, 0x00
        /*0020*/ 	.byte	0x00, 0x00, 0x00, 0x00


//--------------------- .nv.info._Z9histogramPiS_iii --------------------------
	.section	.nv.info._Z9histogramPiS_iii,"",@"SHT_CUDA_INFO"
	.sectionflags	@""
	.align	4


	//----- nvinfo : EIATTR_CUDA_API_VERSION
	.align		4
        /*0000*/ 	.byte	0x04, 0x37
        /*0002*/ 	.short	(.L_7 - .L_6)
.L_6:
        /*0004*/ 	.word	0x00000082


	//----- nvinfo : EIATTR_KPARAM_INFO
	.align		4
.L_7:
        /*0008*/ 	.byte	0x04, 0x17
        /*000a*/ 	.short	(.L_9 - .L_8)
.L_8:
        /*000c*/ 	.word	0x00000000
        /*0010*/ 	.short	0x0004
        /*0012*/ 	.short	0x0018
        /*0014*/ 	.byte	0x00, 0xf0, 0x11, 0x00


	//----- nvinfo : EIATTR_KPARAM_INFO
	.align		4
.L_9:
        /*0018*/ 	.byte	0x04, 0x17
        /*001a*/ 	.short	(.L_11 - .L_10)
.L_10:
        /*001c*/ 	.word	0x00000000
        /*0020*/ 	.short	0x0003
        /*0022*/ 	.short	0x0014
        /*0024*/ 	.byte	0x00, 0xf0, 0x11, 0x00


	//----- nvinfo : EIATTR_KPARAM_INFO
	.align		4
.L_11:
        /*0028*/ 	.byte	0x04, 0x17
        /*002a*/ 	.short	(.L_13 - .L_12)
.L_12:
        /*002c*/ 	.word	0x00000000
        /*0030*/ 	.short	0x0002
        /*0032*/ 	.short	0x0010
        /*0034*/ 	.byte	0x00, 0xf0, 0x11, 0x00


	//----- nvinfo : EIATTR_KPARAM_INFO
	.align		4
.L_13:
        /*0038*/ 	.byte	0x04, 0x17
        /*003a*/ 	.short	(.L_15 - .L_14)
.L_14:
        /*003c*/ 	.word	0x00000000
        /*0040*/ 	.short	0x0001
        /*0042*/ 	.short	0x0008
        /*0044*/ 	.byte	0x00, 0xf5, 0x21, 0x00


	//----- nvinfo : EIATTR_KPARAM_INFO
	.align		4
.L_15:
        /*0048*/ 	.byte	0x04, 0x17
        /*004a*/ 	.short	(.L_17 - .L_16)
.L_16:
        /*004c*/ 	.word	0x00000000
        /*0050*/ 	.short	0x0000
        /*0052*/ 	.short	0x0000
        /*0054*/ 	.byte	0x00, 0xf5, 0x21, 0x00


	//----- nvinfo : EIATTR_SPARSE_MMA_MASK
	.align		4
.L_17:
        /*0058*/ 	.byte	0x03, 0x50
        /*005a*/ 	.short	0x0000


	//----- nvinfo : EIATTR_MAXREG_COUNT
	.align		4
        /*005c*/ 	.byte	0x03, 0x1b
        /*005e*/ 	.short	0x00ff


	//----- nvinfo : EIATTR_NUM_BARRIERS
	.align		4
        /*0060*/ 	.byte	0x02, 0x4c
        /*0062*/ 	.byte	0x01
	.zero		1


	//----- nvinfo : EIATTR_MERCURY_ISA_VERSION
	.align		4
        /*0064*/ 	.byte	0x03, 0x5f
        /*0066*/ 	.short	0x0101


	//----- nvinfo : EIATTR_VRC_CTA_INIT_COUNT
	.align		4
        /*0068*/ 	.byte	0x02, 0x4a
	.zero		1
	.zero		1


	//----- nvinfo : EIATTR_EXIT_INSTR_OFFSETS
	.align		4
        /*006c*/ 	.byte	0x04, 0x1c
        /*006e*/ 	.short	(.L_19 - .L_18)


	//   ....[0]....
.L_18:
        /*0070*/ 	.word	0x00000310


	//   ....[1]....
        /*0074*/ 	.word	0x00000360


	//----- nvinfo : EIATTR_CRS_STACK_SIZE
	.align		4
.L_19:
        /*0078*/ 	.byte	0x04, 0x1e
        /*007a*/ 	.short	(.L_21 - .L_20)
.L_20:
        /*007c*/ 	.word	0x00000000


	//----- nvinfo : EIATTR_CBANK_PARAM_SIZE
	.align		4
.L_21:
        /*0080*/ 	.byte	0x03, 0x19
        /*0082*/ 	.short	0x001c


	//----- nvinfo : EIATTR_PARAM_CBANK
	.align		4
        /*0084*/ 	.byte	0x04, 0x0a
        /*0086*/ 	.short	(.L_23 - .L_22)
	.align		4
.L_22:
        /*0088*/ 	.word	index@(.nv.constant0._Z9histogramPiS_iii)
        /*008c*/ 	.short	0x0380
        /*008e*/ 	.short	0x001c


	//----- nvinfo : EIATTR_SW_WAR
	.align		4
.L_23:
        /*0090*/ 	.byte	0x04, 0x36
        /*0092*/ 	.short	(.L_25 - .L_24)
.L_24:
        /*0094*/ 	.word	0x00000008
.L_25:


//--------------------- .nv.callgraph             --------------------------
	.section	.nv.callgraph,"",@"SHT_CUDA_CALLGRAPH"
	.align	4
	.sectionentsize	8
	.align		4
        /*0000*/ 	.word	0x00000000
	.align		4
        /*0004*/ 	.word	0xffffffff
	.align		4
        /*0008*/ 	.word	0x00000000
	.align		4
        /*000c*/ 	.word	0xfffffffe
	.align		4
        /*0010*/ 	.word	0x00000000
	.align		4
        /*0014*/ 	.word	0xfffffffd
	.align		4
        /*0018*/ 	.word	0x00000000
	.align		4
        /*001c*/ 	.word	0xfffffffc


//--------------------- .text._Z9histogramPiS_iii --------------------------
	.section	.text._Z9histogramPiS_iii,"ax",@progbits
	.align	128
        .global         _Z9histogramPiS_iii
        .type           _Z9histogramPiS_iii,@function
        .size           _Z9histogramPiS_iii,(.L_x_3 - _Z9histogramPiS_iii)
        .other          _Z9histogramPiS_iii,@"STO_CUDA_ENTRY STV_DEFAULT"
_Z9histogramPiS_iii:
.text._Z9histogramPiS_iii:
[----:B------:R-:W-:Y:S01]  /*0000*/  LDC R1, c[0x0][0x37c] ;  /* 0x0000df00ff017b82 */ /* 0x000fe20000000800 */
[----:B------:R-:W0:Y:S07]  /*0010*/  S2R R0, SR_TID.X ;  /* 0x0000000000007919 */ /* 0x000e2e0000002100 */
[----:B------:R-:W1:Y:S01]  /*0020*/  S2UR UR6, SR_CTAID.X ;  /* 0x00000000000679c3 */ /* 0x000e620000002500 */
[----:B------:R-:W0:Y:S01]  /*0030*/  LDCU UR7, c[0x0][0x394] ;  /* 0x00007280ff0777ac */ /* 0x000e220008000800 */
[----:B------:R-:W-:Y:S01]  /*0040*/  BSSY.RECONVERGENT B0, `(.L_x_0) ;  /* 0x000002b000007945 */ /* 0x000fe20003800200 */
[----:B------:R-:W2:Y:S05]  /*0050*/  LDCU UR8, c[0x0][0x390] ;  /* 0x00007200ff0877ac */ /* 0x000eaa0008000800 */
[----:B------:R-:W1:Y:S01]  /*0060*/  LDC R5, c[0x0][0x360] ;  /* 0x0000d800ff057b82 */ /* 0x000e620000000800 */
[----:B------:R-:W-:-:S07]  /*0070*/  UMOV UR4, 0x400 ;  /* 0x0000040000047882 */ /* 0x000fce0000000000 */
[----:B------:R-:W3:Y:S01]  /*0080*/  S2UR UR5, SR_CgaCtaId ;  /* 0x00000000000579c3 */ /* 0x000ee20000008800 */
[----:B0-----:R-:W-:Y:S01]  /*0090*/  ISETP.GE.U32.AND P0, PT, R0, UR7, PT ;  /* 0x0000000700007c0c */ /* 0x001fe2000bf06070 */
[----:B-1----:R-:W-:Y:S01]  /*00a0*/  IMAD R5, R5, UR6, R0 ;  /* 0x0000000605057c24 */ /* 0x002fe2000f8e0200 */
[----:B------:R-:W0:Y:S04]  /*00b0*/  LDCU.64 UR6, c[0x0][0x358] ;  /* 0x00006b00ff0677ac */ /* 0x000e280008000a00 */
[----:B--2---:R-:W-:Y:S01]  /*00c0*/  ISETP.GE.AND P1, PT, R5, UR8, PT ;  /* 0x0000000805007c0c */ /* 0x004fe2000bf26270 */
[----:B---3--:R-:W-:-:S06]  /*00d0*/  ULEA UR4, UR5, UR4, 0x18 ;  /* 0x0000000405047291 */ /* 0x008fcc000f8ec0ff */
[----:B------:R-:W-:-:S05]  /*00e0*/  LEA R6, R0, UR4, 0x2 ;  /* 0x0000000400067c11 */ /* 0x000fca000f8e10ff */
[----:B------:R1:W-:Y:S01]  /*00f0*/  @!P0 STS [R6], RZ ;  /* 0x000000ff06008388 */ /* 0x0003e20000000800 */
[----:B------:R-:W-:Y:S06]  /*0100*/  BAR.SYNC.DEFER_BLOCKING 0x0 ;  /* 0x0000000000007b1d */ /* 0x000fec0000010000 */
[----:B0-----:R-:W-:Y:S05]  /*0110*/  @P1 BRA `(.L_x_1) ;  /* 0x0000000000741947 */ /* 0x001fea0003800000 */
[----:B------:R-:W0:Y:S08]  /*0120*/  LDC.64 R2, c[0x0][0x380] ;  /* 0x0000e000ff027b82 */ /* 0x000e300000000a00 */
[----:B------:R-:W2:Y:S01]  /*0130*/  LDC R9, c[0x0][0x398] ;  /* 0x0000e600ff097b82 */ /* 0x000ea20000000800 */
[----:B0-----:R-:W-:-:S06]  /*0140*/  IMAD.WIDE R2, R5, 0x4, R2 ;  /* 0x0000000405027825 */ /* 0x001fcc00078e0202 */
[----:B------:R-:W3:Y:S01]  /*0150*/  LDG.E R2, desc[UR6][R2.64] ;  /* 0x0000000602027981 */ /* 0x000ee2000c1e1900 */
[----:B--2---:R-:W-:-:S04]  /*0160*/  IABS R8, R9 ;  /* 0x0000000900087213 */ /* 0x004fc80000000000 */
[----:B------:R-:W0:Y:S08]  /*0170*/  I2F.RP R7, R8 ;  /* 0x0000000800077306 */ /* 0x000e300000209400 */
[----:B0-----:R-:W0:Y:S02]  /*0180*/  MUFU.RCP R7, R7 ;  /* 0x0000000700077308 */ /* 0x001e240000001000 */
[----:B0-----:R-:W-:-:S06]  /*0190*/  VIADD R4, R7, 0xffffffe ;  /* 0x0ffffffe07047836 */ /* 0x001fcc0000000000 */
[----:B------:R0:W2:Y:S02]  /*01a0*/  F2I.FTZ.U32.TRUNC.NTZ R5, R4 ;  /* 0x0000000400057305 */ /* 0x0000a4000021f000 */
[----:B0-----:R-:W-:Y:S02]  /*01b0*/  HFMA2 R4, -RZ, RZ, 0, 0 ;  /* 0x00000000ff047431 */ /* 0x001fe400000001ff */
[----:B--2---:R-:W-:-:S04]  /*01c0*/  IMAD.MOV R11, RZ, RZ, -R5 ;  /* 0x000000ffff0b7224 */ /* 0x004fc800078e0a05 */
[----:B------:R-:W-:-:S04]  /*01d0*/  IMAD R11, R11, R8, RZ ;  /* 0x000000080b0b7224 */ /* 0x000fc800078e02ff */
[----:B------:R-:W-:Y:S01]  /*01e0*/  IMAD.HI.U32 R5, R5, R11, R4 ;  /* 0x0000000b05057227 */ /* 0x000fe200078e0004 */
[----:B---3--:R-:W-:Y:S02]  /*01f0*/  IABS R3, R2 ;  /* 0x0000000200037213 */ /* 0x008fe40000000000 */
[----:B------:R-:W-:-:S03]  /*0200*/  LOP3.LUT R2, R2, R9, RZ, 0x3c, !PT ;  /* 0x0000000902027212 */ /* 0x000fc600078e3cff */
[----:B------:R-:W-:Y:S01]  /*0210*/  IMAD.HI.U32 R5, R5, R3, RZ ;  /* 0x0000000305057227 */ /* 0x000fe200078e00ff */
[----:B------:R-:W-:-:S03]  /*0220*/  ISETP.GE.AND P2, PT, R2, RZ, PT ;  /* 0x000000ff0200720c */ /* 0x000fc60003f46270 */
[----:B------:R-:W-:-:S04]  /*0230*/  IMAD.MOV R7, RZ, RZ, -R5 ;  /* 0x000000ffff077224 */ /* 0x000fc800078e0a05 */
[----:B------:R-:W-:-:S05]  /*0240*/  IMAD R3, R8, R7, R3 ;  /* 0x0000000708037224 */ /* 0x000fca00078e0203 */
[----:B------:R-:W-:-:S13]  /*0250*/  ISETP.GT.U32.AND P3, PT, R8, R3, PT ;  /* 0x000000030800720c */ /* 0x000fda0003f64070 */
[----:B------:R-:W-:Y:S01]  /*0260*/  @!P3 IMAD.IADD R3, R3, 0x1, -R8 ;  /* 0x000000010303b824 */ /* 0x000fe200078e0a08 */
[----:B------:R-:W-:Y:S02]  /*0270*/  @!P3 IADD3 R5, PT, PT, R5, 0x1, RZ ;  /* 0x000000010505b810 */ /* 0x000fe40007ffe0ff */
[----:B------:R-:W-:Y:S02]  /*0280*/  ISETP.NE.AND P3, PT, R9, RZ, PT ;  /* 0x000000ff0900720c */ /* 0x000fe40003f65270 */
[----:B------:R-:W-:-:S13]  /*0290*/  ISETP.GE.U32.AND P1, PT, R3, R8, PT ;  /* 0x000000080300720c */ /* 0x000fda0003f26070 */
[----:B------:R-:W-:-:S05]  /*02a0*/  @P1 VIADD R5, R5, 0x1 ;  /* 0x0000000105051836 */ /* 0x000fca0000000000 */
[----:B------:R-:W-:Y:S02]  /*02b0*/  @!P2 IADD3 R5, PT, PT, -R5, RZ, RZ ;  /* 0x000000ff0505a210 */ /* 0x000fe40007ffe1ff */
[----:B------:R-:W-:-:S04]  /*02c0*/  @!P3 LOP3.LUT R5, RZ, R9, RZ, 0x33, !PT ;  /* 0x00000009ff05b212 */ /* 0x000fc800078e33ff */
[----:B------:R-:W-:-:S05]  /*02d0*/  LEA R5, R5, UR4, 0x2 ;  /* 0x0000000405057c11 */ /* 0x000fca000f8e10ff */
[----:B------:R0:W-:Y:S02]  /*02e0*/  ATOMS.POPC.INC.32 RZ, [R5+URZ] ;  /* 0x0000000005ff7f8c */ /* 0x0001e4000d8000ff */
.L_x_1:
[----:B------:R-:W-:Y:S05]  /*02f0*/  BSYNC.RECONVERGENT B0 ;  /* 0x0000000000007941 */ /* 0x000fea0003800200 */
.L_x_0:
[----:B------:R-:W-:Y:S06]  /*0300*/  BAR.SYNC.DEFER_BLOCKING 0x0 ;  /* 0x0000000000007b1d */ /* 0x000fec0000010000 */
[----:B------:R-:W-:Y:S05]  /*0310*/  @P0 EXIT ;  /* 0x000000000000094d */ /* 0x000fea0003800000 */
[----:B0-----:R-:W0:Y:S01]  /*0320*/  LDS R5, [R6] ;  /* 0x0000000006057984 */ /* 0x001e220000000800 */
[----:B------:R-:W2:Y:S02]  /*0330*/  LDC.64 R2, c[0x0][0x388] ;  /* 0x0000e200ff027b82 */ /* 0x000ea40000000a00 */
[----:B--2---:R-:W-:-:S05]  /*0340*/  IMAD.WIDE.U32 R2, R0, 0x4, R2 ;  /* 0x0000000400027825 */ /* 0x004fca00078e0002 */
[----:B0-----:R-:W-:Y:S01]  /*0350*/  REDG.E.ADD.STRONG.GPU desc[UR6][R2.64], R5 ;  /* 0x000000050200798e */ /* 0x001fe2000c12e106 */
[----:B------:R-:W-:Y:S05]  /*0360*/  EXIT ;  /* 0x000000000000794d */ /* 0x000fea0003800000 */
.L_x_2:
[----:B------:R-:W-:-:S00]  /*0370*/  BRA `(.L_x_2) ;  /* 0xfffffffc00fc7947 */ /* 0x000fc0000383ffff */
[----:B------:R-:W-:-:S00]  /*0380*/  NOP ;  /* 0x0000000000007918 */ /* 0x000fc00000000000 */
[----:B------:R-:W-:-:S00]  /*0390*/  NOP ;  /* 0x0000000000007918 */ /* 0x000fc00000000000 */
[----:B------:R-:W-:-:S00]  /*03a0*/  NOP ;  /* 0x0000000000007918 */ /* 0x000fc00000000000 */
[----:B------:R-:W-:-:S00]  /*03b0*/  NOP ;  /* 0x0000000000007918 */ /* 0x000fc00000000000 */
[----:B------:R-:W-:-:S00]  /*03c0*/  NOP ;  /* 0x0000000000007918 */ /* 0x000fc00000000000 */
[----:B------:R-:W-:-:S00]  /*03d0*/  NOP ;  /* 0x0000000000007918 */ /* 0x000fc00000000000 */
[----:B------:R-:W-:-:S00]  /*03e0*/  NOP ;  /* 0x0000000000007918 */ /* 0x000fc00000000000 */
[----:B------:R-:W-:-:S00]  /*03f0*/  NOP ;  /* 0x0000000000007918 */ /* 0x000fc00000000000 */
.L_x_3:


//--------------------- .nv.shared._Z9histogramPiS_iii --------------------------
	.section	.nv.shared._Z9histogramPiS_iii,"aw",@nobits
	.sectionflags	@""
	.align	16
	.zero		1024


//--------------------- .nv.shared.reserved.0     --------------------------
	.section	.nv.shared.reserved.0,"aw",@nobits
	.weak		__nv_reservedSMEM_offset_0_alias
	.size		__nv_reservedSMEM_offset_0_alias, 0, 64
	.other		__nv_reservedSMEM_offset_0_alias,@"STO_CUDA_RESERVED_SHARED STV_DEFAULT"
__nv_reservedSMEM_offset_0_alias:
	.zero		0
	.zero		64


//--------------------- .nv.constant0._Z9histogramPiS_iii --------------------------
	.section	.nv.constant0._Z9histogramPiS_iii,"a",@progbits
	.sectionflags	@""
	.align	4
.nv.constant0._Z9histogramPiS_iii:
	.zero		924


//--------------------- SYMBOLS --------------------------

	.type		.nv.reservedSmem.offset0,@object
	.size		.nv.reservedSmem.offset0,0x4
	.type		.nv.reservedSmem.cap,@object
	.size		.nv.reservedSmem.cap,0x4
